//
// Generated by NVIDIA NVVM Compiler
//
// Compiler Build ID: CL-36424714
// Cuda compilation tools, release 13.0, V13.0.88
// Based on NVVM 20.0.0
//

.version 9.0
.target sm_100
.address_size 64

	// .globl	_Z21matrix_multiplicationPiS_S_iiii

.visible .entry _Z21matrix_multiplicationPiS_S_iiii(
	.param .u64 .ptr .align 1 _Z21matrix_multiplicationPiS_S_iiii_param_0,
	.param .u64 .ptr .align 1 _Z21matrix_multiplicationPiS_S_iiii_param_1,
	.param .u64 .ptr .align 1 _Z21matrix_multiplicationPiS_S_iiii_param_2,
	.param .u32 _Z21matrix_multiplicationPiS_S_iiii_param_3,
	.param .u32 _Z21matrix_multiplicationPiS_S_iiii_param_4,
	.param .u32 _Z21matrix_multiplicationPiS_S_iiii_param_5,
	.param .u32 _Z21matrix_multiplicationPiS_S_iiii_param_6
)
{
	.reg .pred 	%p<13>;
	.reg .b32 	%r<107>;
	.reg .b64 	%rd<53>;

	ld.param.u64 	%rd7, [_Z21matrix_multiplicationPiS_S_iiii_param_0];
	ld.param.u64 	%rd8, [_Z21matrix_multiplicationPiS_S_iiii_param_1];
	ld.param.u64 	%rd6, [_Z21matrix_multiplicationPiS_S_iiii_param_2];
	ld.param.u32 	%r32, [_Z21matrix_multiplicationPiS_S_iiii_param_3];
	ld.param.u32 	%r30, [_Z21matrix_multiplicationPiS_S_iiii_param_4];
	ld.param.u32 	%r31, [_Z21matrix_multiplicationPiS_S_iiii_param_6];
	cvta.to.global.u64 	%rd1, %rd8;
	cvta.to.global.u64 	%rd2, %rd7;
	mov.u32 	%r33, %ctaid.y;
	mov.u32 	%r34, %ntid.y;
	mov.u32 	%r35, %tid.y;
	mad.lo.s32 	%r1, %r33, %r34, %r35;
	mov.u32 	%r36, %ctaid.x;
	mov.u32 	%r37, %ntid.x;
	mov.u32 	%r38, %tid.x;
	mad.lo.s32 	%r2, %r36, %r37, %r38;
	setp.ge.s32 	%p1, %r1, %r32;
	setp.ge.s32 	%p2, %r2, %r31;
	or.pred  	%p3, %p1, %p2;
	@%p3 bra 	$L__BB0_14;
	setp.lt.s32 	%p4, %r30, 1;
	mov.b32 	%r106, 0;
	@%p4 bra 	$L__BB0_13;
	mul.lo.s32 	%r3, %r30, %r1;
	and.b32  	%r4, %r30, 7;
	setp.lt.u32 	%p5, %r30, 8;
	mov.b32 	%r101, 0;
	mov.u32 	%r106, %r101;
	@%p5 bra 	$L__BB0_5;
	and.b32  	%r101, %r30, 2147483640;
	neg.s32 	%r95, %r101;
	shl.b32 	%r7, %r31, 3;
	mul.wide.u32 	%rd9, %r3, 4;
	add.s64 	%rd10, %rd9, %rd2;
	add.s64 	%rd52, %rd10, 16;
	mov.b32 	%r106, 0;
	mul.wide.s32 	%rd13, %r31, 4;
	mov.u32 	%r94, %r2;
$L__BB0_4:
	.pragma "nounroll";
	ld.global.u32 	%r43, [%rd52+-16];
	mul.wide.s32 	%rd11, %r94, 4;
	add.s64 	%rd12, %rd1, %rd11;
	ld.global.u32 	%r44, [%rd12];
	mad.lo.s32 	%r45, %r44, %r43, %r106;
	ld.global.u32 	%r46, [%rd52+-12];
	add.s64 	%rd14, %rd12, %rd13;
	ld.global.u32 	%r47, [%rd14];
	mad.lo.s32 	%r48, %r47, %r46, %r45;
	ld.global.u32 	%r49, [%rd52+-8];
	add.s64 	%rd15, %rd14, %rd13;
	ld.global.u32 	%r50, [%rd15];
	mad.lo.s32 	%r51, %r50, %r49, %r48;
	ld.global.u32 	%r52, [%rd52+-4];
	add.s64 	%rd16, %rd15, %rd13;
	ld.global.u32 	%r53, [%rd16];
	mad.lo.s32 	%r54, %r53, %r52, %r51;
	ld.global.u32 	%r55, [%rd52];
	add.s64 	%rd17, %rd16, %rd13;
	ld.global.u32 	%r56, [%rd17];
	mad.lo.s32 	%r57, %r56, %r55, %r54;
	ld.global.u32 	%r58, [%rd52+4];
	add.s64 	%rd18, %rd17, %rd13;
	ld.global.u32 	%r59, [%rd18];
	mad.lo.s32 	%r60, %r59, %r58, %r57;
	ld.global.u32 	%r61, [%rd52+8];
	add.s64 	%rd19, %rd18, %rd13;
	ld.global.u32 	%r62, [%rd19];
	mad.lo.s32 	%r63, %r62, %r61, %r60;
	ld.global.u32 	%r64, [%rd52+12];
	add.s64 	%rd20, %rd19, %rd13;
	ld.global.u32 	%r65, [%rd20];
	mad.lo.s32 	%r106, %r65, %r64, %r63;
	add.s32 	%r95, %r95, 8;
	add.s32 	%r94, %r94, %r7;
	add.s64 	%rd52, %rd52, 32;
	setp.ne.s32 	%p6, %r95, 0;
	@%p6 bra 	$L__BB0_4;
$L__BB0_5:
	setp.eq.s32 	%p7, %r4, 0;
	@%p7 bra 	$L__BB0_13;
	and.b32  	%r17, %r30, 3;
	setp.lt.u32 	%p8, %r4, 4;
	@%p8 bra 	$L__BB0_8;
	add.s32 	%r67, %r101, %r3;
	mul.wide.u32 	%rd21, %r67, 4;
	add.s64 	%rd22, %rd2, %rd21;
	ld.global.u32 	%r68, [%rd22];
	mad.lo.s32 	%r69, %r101, %r31, %r2;
	mul.wide.s32 	%rd23, %r69, 4;
	add.s64 	%rd24, %rd1, %rd23;
	ld.global.u32 	%r70, [%rd24];
	mad.lo.s32 	%r71, %r70, %r68, %r106;
	cvt.u64.u32 	%rd25, %r3;
	cvt.u64.u32 	%rd26, %r101;
	add.s64 	%rd27, %rd26, %rd25;
	shl.b64 	%rd28, %rd27, 2;
	add.s64 	%rd29, %rd2, %rd28;
	ld.global.u32 	%r72, [%rd29+4];
	mul.wide.s32 	%rd30, %r31, 4;
	add.s64 	%rd31, %rd24, %rd30;
	ld.global.u32 	%r73, [%rd31];
	mad.lo.s32 	%r74, %r73, %r72, %r71;
	ld.global.u32 	%r75, [%rd29+8];
	add.s64 	%rd32, %rd31, %rd30;
	ld.global.u32 	%r76, [%rd32];
	mad.lo.s32 	%r77, %r76, %r75, %r74;
	ld.global.u32 	%r78, [%rd29+12];
	add.s64 	%rd33, %rd32, %rd30;
	ld.global.u32 	%r79, [%rd33];
	mad.lo.s32 	%r106, %r79, %r78, %r77;
	add.s32 	%r101, %r101, 4;
$L__BB0_8:
	setp.eq.s32 	%p9, %r17, 0;
	@%p9 bra 	$L__BB0_13;
	setp.eq.s32 	%p10, %r17, 1;
	@%p10 bra 	$L__BB0_11;
	add.s32 	%r81, %r101, %r3;
	mul.wide.u32 	%rd34, %r81, 4;
	add.s64 	%rd35, %rd2, %rd34;
	ld.global.u32 	%r82, [%rd35];
	mad.lo.s32 	%r83, %r101, %r31, %r2;
	mul.wide.s32 	%rd36, %r83, 4;
	add.s64 	%rd37, %rd1, %rd36;
	ld.global.u32 	%r84, [%rd37];
	mad.lo.s32 	%r85, %r84, %r82, %r106;
	cvt.u64.u32 	%rd38, %r3;
	cvt.u64.u32 	%rd39, %r101;
	add.s64 	%rd40, %rd39, %rd38;
	shl.b64 	%rd41, %rd40, 2;
	add.s64 	%rd42, %rd2, %rd41;
	ld.global.u32 	%r86, [%rd42+4];
	mul.wide.s32 	%rd43, %r31, 4;
	add.s64 	%rd44, %rd37, %rd43;
	ld.global.u32 	%r87, [%rd44];
	mad.lo.s32 	%r106, %r87, %r86, %r85;
	add.s32 	%r101, %r101, 2;
$L__BB0_11:
	and.b32  	%r88, %r30, 1;
	setp.eq.b32 	%p11, %r88, 1;
	not.pred 	%p12, %p11;
	@%p12 bra 	$L__BB0_13;
	add.s32 	%r89, %r101, %r3;
	mul.wide.u32 	%rd45, %r89, 4;
	add.s64 	%rd46, %rd2, %rd45;
	ld.global.u32 	%r90, [%rd46];
	mad.lo.s32 	%r91, %r101, %r31, %r2;
	mul.wide.s32 	%rd47, %r91, 4;
	add.s64 	%rd48, %rd1, %rd47;
	ld.global.u32 	%r92, [%rd48];
	mad.lo.s32 	%r106, %r92, %r90, %r106;
$L__BB0_13:
	mad.lo.s32 	%r93, %r31, %r1, %r2;
	cvta.to.global.u64 	%rd49, %rd6;
	mul.wide.s32 	%rd50, %r93, 4;
	add.s64 	%rd51, %rd49, %rd50;
	st.global.u32 	[%rd51], %r106;
$L__BB0_14:
	ret;

}


// ===== COMPILED SASS (sm_100) =====

	.target	sm_100

	.elftype	@"ET_EXEC"


//--------------------- .note.nv.tkinfo           --------------------------
	.section	.note.nv.tkinfo,"",@"SHT_NOTE"
	.sectionflags	@"SHF_NOTE_NV_TKINFO"
	.tkinfo
        /*0018*/ 	.word	0x00000002
        /*0030*/ 	.string	""
        /*0030*/ 	.string	"ptxas"
        /*0030*/ 	.string	"Cuda compilation tools, release 13.0, V13.0.88"
        /*0030*/ 	.string	"Build cuda_13.0.r13.0/compiler.36424714_0"
        /*0030*/ 	.string	"-arch sm_100 -m 64 "



//--------------------- .note.nv.cuinfo           --------------------------
	.section	.note.nv.cuinfo,"",@"SHT_NOTE"
	.sectionflags	@"SHF_NOTE_NV_CUINFO"
        /*0018*/ 	.short	0x0002
        /*001a*/ 	.short	0x0064
        /*001c*/ 	.short	0x0082
	.zero		2


//--------------------- .nv.info                  --------------------------
	.section	.nv.info,"",@"SHT_CUDA_INFO"
	.align	4


	//----- nvinfo : EIATTR_REGCOUNT
	.align		4
        /*0000*/ 	.byte	0x04, 0x2f
        /*0002*/ 	.short	(.L_1 - .L_0)
	.align		4
.L_0:
        /*0004*/ 	.word	index@(_Z21matrix_multiplicationPiS_S_iiii)
        /*0008*/ 	.word	0x00000020


	//----- nvinfo : EIATTR_FRAME_SIZE
	.align		4
.L_1:
        /*000c*/ 	.byte	0x04, 0x11
        /*000e*/ 	.short	(.L_3 - .L_2)
	.align		4
.L_2:
        /*0010*/ 	.word	index@(_Z21matrix_multiplicationPiS_S_iiii)
        /*0014*/ 	.word	0x00000000


	//----- nvinfo : EIATTR_MIN_STACK_SIZE
	.align		4
.L_3:
        /*0018*/ 	.byte	0x04, 0x12
        /*001a*/ 	.short	(.L_5 - .L_4)
	.align		4
.L_4:
        /*001c*/ 	.word	index@(_Z21matrix_multiplicationPiS_S_iiii)
        /*0020*/ 	.word	0x00000000
.L_5:


//--------------------- .nv.compat                --------------------------
	.section	.nv.compat,"",@"SHT_CUDA_COMPAT_INFO"
	.align	4
        /*0000*/ 	.byte	0x02, 0x09, 0x00, 0x00, 0x02, 0x02, 0x01, 0x00, 0x02, 0x05, 0x05, 0x00, 0x03, 0x07, 0x01, 0x01
        /*0010*/ 	.byte	0x02, 0x03, 0x00, 0x00, 0x02, 0x06, 0x01, 0x00, 0x04, 0x0b, 0x08, 0x00, 0x09, 0x00, 0x00, 0x00
        /*0020*/ 	.byte	0x00, 0x00, 0x00, 0x00


//--------------------- .nv.info._Z21matrix_multiplicationPiS_S_iiii --------------------------
	.section	.nv.info._Z21matrix_multiplicationPiS_S_iiii,"",@"SHT_CUDA_INFO"
	.sectionflags	@""
	.align	4


	//----- nvinfo : EIATTR_CUDA_API_VERSION
	.align		4
        /*0000*/ 	.byte	0x04, 0x37
        /*0002*/ 	.short	(.L_7 - .L_6)
.L_6:
        /*0004*/ 	.word	0x00000082


	//----- nvinfo : EIATTR_KPARAM_INFO
	.align		4
.L_7:
        /*0008*/ 	.byte	0x04, 0x17
        /*000a*/ 	.short	(.L_9 - .L_8)
.L_8:
        /*000c*/ 	.word	0x00000000
        /*0010*/ 	.short	0x0006
        /*0012*/ 	.short	0x0024
        /*0014*/ 	.byte	0x00, 0xf0, 0x11, 0x00


	//----- nvinfo : EIATTR_KPARAM_INFO
	.align		4
.L_9:
        /*0018*/ 	.byte	0x04, 0x17
        /*001a*/ 	.short	(.L_11 - .L_10)
.L_10:
        /*001c*/ 	.word	0x00000000
        /*0020*/ 	.short	0x0005
        /*0022*/ 	.short	0x0020
        /*0024*/ 	.byte	0x00, 0xf0, 0x11, 0x00


	//----- nvinfo : EIATTR_KPARAM_INFO
	.align		4
.L_11:
        /*0028*/ 	.byte	0x04, 0x17
        /*002a*/ 	.short	(.L_13 - .L_12)
.L_12:
        /*002c*/ 	.word	0x00000000
        /*0030*/ 	.short	0x0004
        /*0032*/ 	.short	0x001c
        /*0034*/ 	.byte	0x00, 0xf0, 0x11, 0x00


	//----- nvinfo : EIATTR_KPARAM_INFO
	.align		4
.L_13:
        /*0038*/ 	.byte	0x04, 0x17
        /*003a*/ 	.short	(.L_15 - .L_14)
.L_14:
        /*003c*/ 	.word	0x00000000
        /*0040*/ 	.short	0x0003
        /*0042*/ 	.short	0x0018
        /*0044*/ 	.byte	0x00, 0xf0, 0x11, 0x00


	//----- nvinfo : EIATTR_KPARAM_INFO
	.align		4
.L_15:
        /*0048*/ 	.byte	0x04, 0x17
        /*004a*/ 	.short	(.L_17 - .L_16)
.L_16:
        /*004c*/ 	.word	0x00000000
        /*0050*/ 	.short	0x0002
        /*0052*/ 	.short	0x0010
        /*0054*/ 	.byte	0x00, 0xf5, 0x21, 0x00


	//----- nvinfo : EIATTR_KPARAM_INFO
	.align		4
.L_17:
        /*0058*/ 	.byte	0x04, 0x17
        /*005a*/ 	.short	(.L_19 - .L_18)
.L_18:
        /*005c*/ 	.word	0x00000000
        /*0060*/ 	.short	0x0001
        /*0062*/ 	.short	0x0008
        /*0064*/ 	.byte	0x00, 0xf5, 0x21, 0x00


	//----- nvinfo : EIATTR_KPARAM_INFO
	.align		4
.L_19:
        /*0068*/ 	.byte	0x04, 0x17
        /*006a*/ 	.short	(.L_21 - .L_20)
.L_20:
        /*006c*/ 	.word	0x00000000
        /*0070*/ 	.short	0x0000
        /*0072*/ 	.short	0x0000
        /*0074*/ 	.byte	0x00, 0xf5, 0x21, 0x00


	//----- nvinfo : EIATTR_SPARSE_MMA_MASK
	.align		4
.L_21:
        /*0078*/ 	.byte	0x03, 0x50
        /*007a*/ 	.short	0x0000


	//----- nvinfo : EIATTR_MAXREG_COUNT
	.align		4
        /*007c*/ 	.byte	0x03, 0x1b
        /*007e*/ 	.short	0x00ff


	//----- nvinfo : EIATTR_MERCURY_ISA_VERSION
	.align		4
        /*0080*/ 	.byte	0x03, 0x5f
        /*0082*/ 	.short	0x0101


	//----- nvinfo : EIATTR_VRC_CTA_INIT_COUNT
	.align		4
        /*0084*/ 	.byte	0x02, 0x4a
	.zero		1
	.zero		1


	//----- nvinfo : EIATTR_EXIT_INSTR_OFFSETS
	.align		4
        /*0088*/ 	.byte	0x04, 0x1c
        /*008a*/ 	.short	(.L_23 - .L_22)


	//   ....[0]....
.L_22:
        /*008c*/ 	.word	0x000000d0


	//   ....[1]....
        /*0090*/ 	.word	0x000008e0


	//----- nvinfo : EIATTR_CBANK_PARAM_SIZE
	.align		4
.L_23:
        /*0094*/ 	.byte	0x03, 0x19
        /*0096*/ 	.short	0x0028


	//----- nvinfo : EIATTR_PARAM_CBANK
	.align		4
        /*0098*/ 	.byte	0x04, 0x0a
        /*009a*/ 	.short	(.L_25 - .L_24)
	.align		4
.L_24:
        /*009c*/ 	.word	index@(.nv.constant0._Z21matrix_multiplicationPiS_S_iiii)
        /*00a0*/ 	.short	0x0380
        /*00a2*/ 	.short	0x0028


	//----- nvinfo : EIATTR_SW_WAR
	.align		4
.L_25:
        /*00a4*/ 	.byte	0x04, 0x36
        /*00a6*/ 	.short	(.L_27 - .L_26)
.L_26:
        /*00a8*/ 	.word	0x00000008
.L_27:


//--------------------- .nv.callgraph             --------------------------
	.section	.nv.callgraph,"",@"SHT_CUDA_CALLGRAPH"
	.align	4
	.sectionentsize	8
	.align		4
        /*0000*/ 	.word	0x00000000
	.align		4
        /*0004*/ 	.word	0xffffffff
	.align		4
        /*0008*/ 	.word	0x00000000
	.align		4
        /*000c*/ 	.word	0xfffffffe
	.align		4
        /*0010*/ 	.word	0x00000000
	.align		4
        /*0014*/ 	.word	0xfffffffd
	.align		4
        /*0018*/ 	.word	0x00000000
	.align		4
        /*001c*/ 	.word	0xfffffffc


//--------------------- .text._Z21matrix_multiplicationPiS_S_iiii --------------------------
	.section	.text._Z21matrix_multiplicationPiS_S_iiii,"ax",@progbits
	.align	128
        .global         _Z21matrix_multiplicationPiS_S_iiii
        .type           _Z21matrix_multiplicationPiS_S_iiii,@function
        .size           _Z21matrix_multiplicationPiS_S_iiii,(.L_x_5 - _Z21matrix_multiplicationPiS_S_iiii)
        .other          _Z21matrix_multiplicationPiS_S_iiii,@"STO_CUDA_ENTRY STV_DEFAULT"
_Z21matrix_multiplicationPiS_S_iiii:
.text._Z21matrix_multiplicationPiS_S_iiii:
[----:B------:R-:W-:Y:S01]  /*0000*/  LDC R1, c[0x0][0x37c] ;  /* 0x0000df00ff017b82 */ /* 0x000fe20000000800 */
[----:B------:R-:W0:Y:S07]  /*0010*/  S2R R5, SR_TID.X ;  /* 0x0000000000057919 */ /* 0x000e2e0000002100 */
[----:B------:R-:W1:Y:S01]  /*0020*/  LDC R16, c[0x0][0x364] ;  /* 0x0000d900ff107b82 */ /* 0x000e620000000800 */
[----:B------:R-:W2:Y:S01]  /*0030*/  LDCU UR6, c[0x0][0x398] ;  /* 0x00007300ff0677ac */ /* 0x000ea20008000800 */
[----:B------:R-:W1:Y:S06]  /*0040*/  S2R R3, SR_TID.Y ;  /* 0x0000000000037919 */ /* 0x000e6c0000002200 */
[----:B------:R-:W0:Y:S08]  /*0050*/  S2UR UR5, SR_CTAID.X ;  /* 0x00000000000579c3 */ /* 0x000e300000002500 */
[----:B------:R-:W0:Y:S08]  /*0060*/  LDC R0, c[0x0][0x360] ;  /* 0x0000d800ff007b82 */ /* 0x000e300000000800 */
[----:B------:R-:W1:Y:S08]  /*0070*/  S2UR UR4, SR_CTAID.Y ;  /* 0x00000000000479c3 */ /* 0x000e700000002600 */
[----:B------:R-:W3:Y:S01]  /*0080*/  LDC R17, c[0x0][0x3a4] ;  /* 0x0000e900ff117b82 */ /* 0x000ee20000000800 */
[----:B0-----:R-:W-:-:S02]  /*0090*/  IMAD R0, R0, UR5, R5 ;  /* 0x0000000500007c24 */ /* 0x001fc4000f8e0205 */
[----:B-1----:R-:W-:-:S03]  /*00a0*/  IMAD R16, R16, UR4, R3 ;  /* 0x0000000410107c24 */ /* 0x002fc6000f8e0203 */
[----:B---3--:R-:W-:-:S04]  /*00b0*/  ISETP.GE.AND P0, PT, R0, R17, PT ;  /* 0x000000110000720c */ /* 0x008fc80003f06270 */
[----:B--2---:R-:W-:-:S13]  /*00c0*/  ISETP.GE.OR P0, PT, R16, UR6, P0 ;  /* 0x0000000610007c0c */ /* 0x004fda0008706670 */
[----:B------:R-:W-:Y:S05]  /*00d0*/  @P0 EXIT ;  /* 0x000000000000094d */ /* 0x000fea0003800000 */
[----:B------:R-:W0:Y:S01]  /*00e0*/  LDC R19, c[0x0][0x39c] ;  /* 0x0000e700ff137b82 */ /* 0x000e220000000800 */
[----:B------:R-:W1:Y:S01]  /*00f0*/  LDCU.64 UR4, c[0x0][0x358] ;  /* 0x00006b00ff0477ac */ /* 0x000e620008000a00 */
[----:B------:R-:W-:Y:S01]  /*0100*/  HFMA2 R24, -RZ, RZ, 0, 0 ;  /* 0x00000000ff187431 */ /* 0x000fe200000001ff */
[----:B0-----:R-:W-:-:S13]  /*0110*/  ISETP.GE.AND P0, PT, R19, 0x1, PT ;  /* 0x000000011300780c */ /* 0x001fda0003f06270 */
[----:B-1----:R-:W-:Y:S05]  /*0120*/  @!P0 BRA `(.L_x_0) ;  /* 0x0000000400dc8947 */ /* 0x002fea0003800000 */
[C---:B------:R-:W-:Y:S01]  /*0130*/  ISETP.GE.U32.AND P1, PT, R19.reuse, 0x8, PT ;  /* 0x000000081300780c */ /* 0x040fe20003f26070 */
[----:B------:R-:W-:Y:S01]  /*0140*/  IMAD R20, R16, R19, RZ ;  /* 0x0000001310147224 */ /* 0x000fe200078e02ff */
[----:B------:R-:W-:Y:S02]  /*0150*/  LOP3.LUT R27, R19, 0x7, RZ, 0xc0, !PT ;  /* 0x00000007131b7812 */ /* 0x000fe400078ec0ff */
[----:B------:R-:W-:Y:S02]  /*0160*/  MOV R21, RZ ;  /* 0x000000ff00157202 */ /* 0x000fe40000000f00 */
[----:B------:R-:W-:Y:S02]  /*0170*/  ISETP.NE.AND P0, PT, R27, RZ, PT ;  /* 0x000000ff1b00720c */ /* 0x000fe40003f05270 */
[----:B------:R-:W-:-:S05]  /*0180*/  MOV R24, RZ ;  /* 0x000000ff00187202 */ /* 0x000fca0000000f00 */
[----:B------:R-:W-:Y:S06]  /*0190*/  @!P1 BRA `(.L_x_1) ;  /* 0x0000000000c09947 */ /* 0x000fec0003800000 */
[----:B------:R-:W0:Y:S01]  /*01a0*/  LDC.64 R2, c[0x0][0x380] ;  /* 0x0000e000ff027b82 */ /* 0x000e220000000a00 */
[----:B------:R-:W-:Y:S02]  /*01b0*/  LOP3.LUT R21, R19, 0x7ffffff8, RZ, 0xc0, !PT ;  /* 0x7ffffff813157812 */ /* 0x000fe400078ec0ff */
[----:B------:R-:W-:Y:S02]  /*01c0*/  MOV R24, RZ ;  /* 0x000000ff00187202 */ /* 0x000fe40000000f00 */
[----:B------:R-:W-:Y:S02]  /*01d0*/  MOV R18, R0 ;  /* 0x0000000000127202 */ /* 0x000fe40000000f00 */
[----:B------:R-:W-:Y:S01]  /*01e0*/  IADD3 R22, PT, PT, -R21, RZ, RZ ;  /* 0x000000ff15167210 */ /* 0x000fe20007ffe1ff */
[----:B0-----:R-:W-:-:S03]  /*01f0*/  IMAD.WIDE.U32 R2, R20, 0x4, R2 ;  /* 0x0000000414027825 */ /* 0x001fc600078e0002 */
[----:B------:R-:W-:-:S04]  /*0200*/  IADD3 R4, P1, PT, R2, 0x10, RZ ;  /* 0x0000001002047810 */ /* 0x000fc80007f3e0ff */
[----:B------:R-:W-:-:S09]  /*0210*/  IADD3.X R3, PT, PT, RZ, R3, RZ, P1, !PT ;  /* 0x00000003ff037210 */ /* 0x000fd20000ffe4ff */
.L_x_2:
[----:B------:R-:W0:Y:S01]  /*0220*/  LDC.64 R14, c[0x0][0x388] ;  /* 0x0000e200ff0e7b82 */ /* 0x000e220000000a00 */
[----:B------:R-:W-:-:S05]  /*0230*/  MOV R2, R4 ;  /* 0x0000000400027202 */ /* 0x000fca0000000f00 */
[----:B------:R-:W2:Y:S04]  /*0240*/  LDG.E R25, desc[UR4][R2.64+-0x10] ;  /* 0xfffff00402197981 */ /* 0x000ea8000c1e1900 */
[----:B------:R-:W3:Y:S04]  /*0250*/  LDG.E R23, desc[UR4][R2.64+-0xc] ;  /* 0xfffff40402177981 */ /* 0x000ee8000c1e1900 */
[----:B------:R-:W4:Y:S04]  /*0260*/  LDG.E R29, desc[UR4][R2.64+-0x8] ;  /* 0xfffff804021d7981 */ /* 0x000f28000c1e1900 */
[----:B------:R-:W5:Y:S01]  /*0270*/  LDG.E R28, desc[UR4][R2.64+-0x4] ;  /* 0xfffffc04021c7981 */ /* 0x000f62000c1e1900 */
[----:B0-----:R-:W-:-:S05]  /*0280*/  IMAD.WIDE R14, R18, 0x4, R14 ;  /* 0x00000004120e7825 */ /* 0x001fca00078e020e */
[----:B------:R0:W2:Y:S01]  /*0290*/  LDG.E R26, desc[UR4][R14.64] ;  /* 0x000000040e1a7981 */ /* 0x0000a2000c1e1900 */
[----:B------:R-:W-:-:S04]  /*02a0*/  IMAD.WIDE R12, R17, 0x4, R14 ;  /* 0x00000004110c7825 */ /* 0x000fc800078e020e */
[C---:B------:R-:W-:Y:S02]  /*02b0*/  IMAD.WIDE R4, R17.reuse, 0x4, R12 ;  /* 0x0000000411047825 */ /* 0x040fe400078e020c */
[----:B------:R-:W3:Y:S02]  /*02c0*/  LDG.E R12, desc[UR4][R12.64] ;  /* 0x000000040c0c7981 */ /* 0x000ee4000c1e1900 */
[C---:B------:R-:W-:Y:S02]  /*02d0*/  IMAD.WIDE R8, R17.reuse, 0x4, R4 ;  /* 0x0000000411087825 */ /* 0x040fe400078e0204 */
[----:B------:R-:W4:Y:S02]  /*02e0*/  LDG.E R4, desc[UR4][R4.64] ;  /* 0x0000000404047981 */ /* 0x000f24000c1e1900 */
[C---:B------:R-:W-:Y:S02]  /*02f0*/  IMAD.WIDE R6, R17.reuse, 0x4, R8 ;  /* 0x0000000411067825 */ /* 0x040fe400078e0208 */
[----:B------:R-:W5:Y:S02]  /*0300*/  LDG.E R8, desc[UR4][R8.64] ;  /* 0x0000000408087981 */ /* 0x000f64000c1e1900 */
[----:B------:R-:W-:-:S02]  /*0310*/  IMAD.WIDE R10, R17, 0x4, R6 ;  /* 0x00000004110a7825 */ /* 0x000fc400078e0206 */
[----:B------:R-:W5:Y:S04]  /*0320*/  LDG.E R5, desc[UR4][R2.64] ;  /* 0x0000000402057981 */ /* 0x000f68000c1e1900 */
[----:B------:R-:W5:Y:S01]  /*0330*/  LDG.E R6, desc[UR4][R6.64] ;  /* 0x0000000406067981 */ /* 0x000f62000c1e1900 */
[----:B0-----:R-:W-:-:S03]  /*0340*/  IMAD.WIDE R14, R17, 0x4, R10 ;  /* 0x00000004110e7825 */ /* 0x001fc600078e020a */
[----:B------:R-:W5:Y:S04]  /*0350*/  LDG.E R10, desc[UR4][R10.64] ;  /* 0x000000040a0a7981 */ /* 0x000f68000c1e1900 */
[----:B------:R-:W5:Y:S04]  /*0360*/  LDG.E R13, desc[UR4][R14.64] ;  /* 0x000000040e0d7981 */ /* 0x000f68000c1e1900 */
[----:B------:R-:W5:Y:S04]  /*0370*/  LDG.E R7, desc[UR4][R2.64+0x4] ;  /* 0x0000040402077981 */ /* 0x000f68000c1e1900 */
[----:B------:R-:W5:Y:S01]  /*0380*/  LDG.E R9, desc[UR4][R2.64+0xc] ;  /* 0x00000c0402097981 */ /* 0x000f62000c1e1900 */
[----:B--2---:R-:W-:-:S02]  /*0390*/  IMAD R26, R25, R26, R24 ;  /* 0x0000001a191a7224 */ /* 0x004fc400078e0218 */
[----:B------:R-:W-:Y:S02]  /*03a0*/  IMAD.WIDE R24, R17, 0x4, R14 ;  /* 0x0000000411187825 */ /* 0x000fe400078e020e */
[----:B------:R0:W2:Y:S04]  /*03b0*/  LDG.E R14, desc[UR4][R2.64+0x8] ;  /* 0x00000804020e7981 */ /* 0x0000a8000c1e1900 */
[----:B------:R-:W2:Y:S01]  /*03c0*/  LDG.E R24, desc[UR4][R24.64] ;  /* 0x0000000418187981 */ /* 0x000ea2000c1e1900 */
[----:B---3--:R-:W-:Y:S01]  /*03d0*/  IMAD R12, R23, R12, R26 ;  /* 0x0000000c170c7224 */ /* 0x008fe200078e021a */
[----:B------:R-:W-:-:S03]  /*03e0*/  IADD3 R22, PT, PT, R22, 0x8, RZ ;  /* 0x0000000816167810 */ /* 0x000fc60007ffe0ff */
[----:B----4-:R-:W-:Y:S01]  /*03f0*/  IMAD R29, R29, R4, R12 ;  /* 0x000000041d1d7224 */ /* 0x010fe200078e020c */
[----:B------:R-:W-:-:S03]  /*0400*/  ISETP.NE.AND P1, PT, R22, RZ, PT ;  /* 0x000000ff1600720c */ /* 0x000fc60003f25270 */
[----:B-----5:R-:W-:Y:S01]  /*0410*/  IMAD R8, R28, R8, R29 ;  /* 0x000000081c087224 */ /* 0x020fe200078e021d */
[----:B------:R-:W-:-:S03]  /*0420*/  IADD3 R4, P2, PT, R2, 0x20, RZ ;  /* 0x0000002002047810 */ /* 0x000fc60007f5e0ff */
[----:B------:R-:W-:Y:S01]  /*0430*/  IMAD R5, R5, R6, R8 ;  /* 0x0000000605057224 */ /* 0x000fe200078e0208 */
[----:B0-----:R-:W-:Y:S02]  /*0440*/  IADD3.X R3, PT, PT, RZ, R3, RZ, P2, !PT ;  /* 0x00000003ff037210 */ /* 0x001fe400017fe4ff */
[----:B------:R-:W-:Y:S01]  /*0450*/  LEA R18, R17, R18, 0x3 ;  /* 0x0000001211127211 */ /* 0x000fe200078e18ff */
[----:B------:R-:W-:-:S04]  /*0460*/  IMAD R5, R7, R10, R5 ;  /* 0x0000000a07057224 */ /* 0x000fc800078e0205 */
[----:B--2---:R-:W-:-:S04]  /*0470*/  IMAD R5, R14, R13, R5 ;  /* 0x0000000d0e057224 */ /* 0x004fc800078e0205 */
[----:B------:R-:W-:Y:S01]  /*0480*/  IMAD R24, R9, R24, R5 ;  /* 0x0000001809187224 */ /* 0x000fe200078e0205 */
[----:B------:R-:W-:Y:S06]  /*0490*/  @P1 BRA `(.L_x_2) ;  /* 0xfffffffc00601947 */ /* 0x000fec000383ffff */
.L_x_1:
[----:B------:R-:W-:Y:S05]  /*04a0*/  @!P0 BRA `(.L_x_0) ;  /* 0x0000000000fc8947 */ /* 0x000fea0003800000 */
[----:B------:R-:W-:Y:S02]  /*04b0*/  ISETP.GE.U32.AND P1, PT, R27, 0x4, PT ;  /* 0x000000041b00780c */ /* 0x000fe40003f26070 */
[----:B------:R-:W-:-:S04]  /*04c0*/  LOP3.LUT R14, R19, 0x3, RZ, 0xc0, !PT ;  /* 0x00000003130e7812 */ /* 0x000fc800078ec0ff */
[----:B------:R-:W-:-:S07]  /*04d0*/  ISETP.NE.AND P0, PT, R14, RZ, PT ;  /* 0x000000ff0e00720c */ /* 0x000fce0003f05270 */
[----:B------:R-:W-:Y:S06]  /*04e0*/  @!P1 BRA `(.L_x_3) ;  /* 0x00000000006c9947 */ /* 0x000fec0003800000 */
[----:B------:R-:W0:Y:S01]  /*04f0*/  LDC.64 R4, c[0x0][0x388] ;  /* 0x0000e200ff047b82 */ /* 0x000e220000000a00 */
[----:B------:R-:W1:Y:S01]  /*0500*/  LDCU.64 UR6, c[0x0][0x380] ;  /* 0x00007000ff0677ac */ /* 0x000e620008000a00 */
[----:B------:R-:W-:Y:S01]  /*0510*/  IMAD R7, R21, R17, R0 ;  /* 0x0000001115077224 */ /* 0x000fe200078e0200 */
[CC--:B------:R-:W-:Y:S02]  /*0520*/  IADD3 R3, PT, PT, R20.reuse, R21.reuse, RZ ;  /* 0x0000001514037210 */ /* 0x0c0fe40007ffe0ff */
[----:B------:R-:W-:-:S03]  /*0530*/  IADD3 R8, P1, PT, R20, R21, RZ ;  /* 0x0000001514087210 */ /* 0x000fc60007f3e0ff */
[----:B------:R-:W2:Y:S01]  /*0540*/  LDC.64 R12, c[0x0][0x380] ;  /* 0x0000e000ff0c7b82 */ /* 0x000ea20000000a00 */
[----:B0-----:R-:W-:-:S04]  /*0550*/  IMAD.WIDE R4, R7, 0x4, R4 ;  /* 0x0000000407047825 */ /* 0x001fc800078e0204 */
[----:B------:R-:W-:Y:S02]  /*0560*/  IMAD.WIDE R6, R17, 0x4, R4 ;  /* 0x0000000411067825 */ /* 0x000fe400078e0204 */
[----:B------:R-:W3:Y:S02]  /*0570*/  LDG.E R4, desc[UR4][R4.64] ;  /* 0x0000000404047981 */ /* 0x000ee4000c1e1900 */
[----:B--2---:R-:W-:Y:S01]  /*0580*/  IMAD.WIDE.U32 R12, R3, 0x4, R12 ;  /* 0x00000004030c7825 */ /* 0x004fe200078e000c */
[----:B------:R-:W-:Y:S02]  /*0590*/  IADD3.X R3, PT, PT, RZ, RZ, RZ, P1, !PT ;  /* 0x000000ffff037210 */ /* 0x000fe40000ffe4ff */
[----:B-1----:R-:W-:-:S03]  /*05a0*/  LEA R2, P1, R8, UR6, 0x2 ;  /* 0x0000000608027c11 */ /* 0x002fc6000f8210ff */
[----:B------:R-:W3:Y:S01]  /*05b0*/  LDG.E R13, desc[UR4][R12.64] ;  /* 0x000000040c0d7981 */ /* 0x000ee2000c1e1900 */
[----:B------:R-:W-:Y:S01]  /*05c0*/  LEA.HI.X R3, R8, UR7, R3, 0x2, P1 ;  /* 0x0000000708037c11 */ /* 0x000fe200088f1403 */
[C---:B------:R-:W-:Y:S02]  /*05d0*/  IMAD.WIDE R8, R17.reuse, 0x4, R6 ;  /* 0x0000000411087825 */ /* 0x040fe400078e0206 */
[----:B------:R-:W2:Y:S04]  /*05e0*/  LDG.E R6, desc[UR4][R6.64] ;  /* 0x0000000406067981 */ /* 0x000ea8000c1e1900 */
[----:B------:R-:W2:Y:S01]  /*05f0*/  LDG.E R15, desc[UR4][R2.64+0x4] ;  /* 0x00000404020f7981 */ /* 0x000ea2000c1e1900 */
[----:B------:R-:W-:-:S03]  /*0600*/  IMAD.WIDE R10, R17, 0x4, R8 ;  /* 0x00000004110a7825 */ /* 0x000fc600078e0208 */
[----:B------:R-:W4:Y:S04]  /*0610*/  LDG.E R22, desc[UR4][R8.64] ;  /* 0x0000000408167981 */ /* 0x000f28000c1e1900 */
[----:B------:R-:W4:Y:S04]  /*0620*/  LDG.E R18, desc[UR4][R2.64+0x8] ;  /* 0x0000080402127981 */ /* 0x000f28000c1e1900 */
[----:B------:R-:W5:Y:S04]  /*0630*/  LDG.E R26, desc[UR4][R2.64+0xc] ;  /* 0x00000c04021a7981 */ /* 0x000f68000c1e1900 */
[----:B------:R-:W5:Y:S01]  /*0640*/  LDG.E R10, desc[UR4][R10.64] ;  /* 0x000000040a0a7981 */ /* 0x000f62000c1e1900 */
[----:B------:R-:W-:Y:S01]  /*0650*/  IADD3 R21, PT, PT, R21, 0x4, RZ ;  /* 0x0000000415157810 */ /* 0x000fe20007ffe0ff */
[----:B---3--:R-:W-:-:S04]  /*0660*/  IMAD R24, R13, R4, R24 ;  /* 0x000000040d187224 */ /* 0x008fc800078e0218 */
[----:B--2---:R-:W-:-:S04]  /*0670*/  IMAD R15, R15, R6, R24 ;  /* 0x000000060f0f7224 */ /* 0x004fc800078e0218 */
[----:B----4-:R-:W-:-:S04]  /*0680*/  IMAD R15, R18, R22, R15 ;  /* 0x00000016120f7224 */ /* 0x010fc800078e020f */
[----:B-----5:R-:W-:-:S07]  /*0690*/  IMAD R24, R26, R10, R15 ;  /* 0x0000000a1a187224 */ /* 0x020fce00078e020f */
.L_x_3:
[----:B------:R-:W-:Y:S05]  /*06a0*/  @!P0 BRA `(.L_x_0) ;  /* 0x00000000007c8947 */ /* 0x000fea0003800000 */
[----:B------:R-:W-:Y:S01]  /*06b0*/  ISETP.NE.AND P1, PT, R14, 0x1, PT ;  /* 0x000000010e00780c */ /* 0x000fe20003f25270 */
[----:B------:R-:W0:Y:S01]  /*06c0*/  LDC.64 R10, c[0x0][0x380] ;  /* 0x0000e000ff0a7b82 */ /* 0x000e220000000a00 */
[----:B------:R-:W-:-:S04]  /*06d0*/  LOP3.LUT R19, R19, 0x1, RZ, 0xc0, !PT ;  /* 0x0000000113137812 */ /* 0x000fc800078ec0ff */
[----:B------:R-:W-:-:S03]  /*06e0*/  ISETP.NE.U32.AND P0, PT, R19, 0x1, PT ;  /* 0x000000011300780c */ /* 0x000fc60003f05070 */
[----:B------:R-:W1:Y:S04]  /*06f0*/  LDC.64 R8, c[0x0][0x388] ;  /* 0x0000e200ff087b82 */ /* 0x000e680000000a00 */
[CC--:B------:R-:W-:Y:S02]  /*0700*/  @P1 IADD3 R13, PT, PT, R20.reuse, R21.reuse, RZ ;  /* 0x00000015140d1210 */ /* 0x0c0fe40007ffe0ff */
[----:B------:R-:W-:Y:S02]  /*0710*/  @P1 IADD3 R12, P2, PT, R20, R21, RZ ;  /* 0x00000015140c1210 */ /* 0x000fe40007f5e0ff */
[----:B------:R-:W2:Y:S02]  /*0720*/  @P1 LDC.64 R2, c[0x0][0x380] ;  /* 0x0000e000ff021b82 */ /* 0x000ea40000000a00 */
[----:B------:R-:W-:-:S06]  /*0730*/  @P1 IADD3.X R14, PT, PT, RZ, RZ, RZ, P2, !PT ;  /* 0x000000ffff0e1210 */ /* 0x000fcc00017fe4ff */
[----:B------:R-:W3:Y:S01]  /*0740*/  LDC.64 R4, c[0x0][0x380] ;  /* 0x0000e000ff047b82 */ /* 0x000ee20000000a00 */
[----:B0-----:R-:W-:-:S04]  /*0750*/  @P1 IMAD.WIDE.U32 R10, R13, 0x4, R10 ;  /* 0x000000040d0a1825 */ /* 0x001fc800078e000a */
[C---:B------:R-:W-:Y:S01]  /*0760*/  @P1 IMAD R13, R21.reuse, R17, R0 ;  /* 0x00000011150d1224 */ /* 0x040fe200078e0200 */
[----:B------:R-:W-:Y:S01]  /*0770*/  @P1 IADD3 R21, PT, PT, R21, 0x2, RZ ;  /* 0x0000000215151810 */ /* 0x000fe20007ffe0ff */
[----:B------:R-:W4:Y:S01]  /*0780*/  @P1 LDG.E R11, desc[UR4][R10.64] ;  /* 0x000000040a0b1981 */ /* 0x000f22000c1e1900 */
[----:B------:R-:W0:Y:S01]  /*0790*/  LDC.64 R6, c[0x0][0x388] ;  /* 0x0000e200ff067b82 */ /* 0x000e220000000a00 */
[----:B-1----:R-:W-:Y:S01]  /*07a0*/  @P1 IMAD.WIDE R8, R13, 0x4, R8 ;  /* 0x000000040d081825 */ /* 0x002fe200078e0208 */
[----:B------:R-:W-:Y:S02]  /*07b0*/  @!P0 IADD3 R15, PT, PT, R20, R21, RZ ;  /* 0x00000015140f8210 */ /* 0x000fe40007ffe0ff */
[----:B--2---:R-:W-:Y:S01]  /*07c0*/  @P1 LEA R2, P2, R12, R2, 0x2 ;  /* 0x000000020c021211 */ /* 0x004fe200078410ff */
[----:B------:R-:W-:-:S03]  /*07d0*/  @!P0 IMAD R21, R21, R17, R0 ;  /* 0x0000001115158224 */ /* 0x000fc600078e0200 */
[----:B------:R-:W-:Y:S01]  /*07e0*/  @P1 LEA.HI.X R3, R12, R3, R14, 0x2, P2 ;  /* 0x000000030c031211 */ /* 0x000fe200010f140e */
[----:B------:R-:W-:Y:S01]  /*07f0*/  @P1 IMAD.WIDE R12, R17, 0x4, R8 ;  /* 0x00000004110c1825 */ /* 0x000fe200078e0208 */
[----:B------:R-:W4:Y:S03]  /*0800*/  @P1 LDG.E R14, desc[UR4][R8.64] ;  /* 0x00000004080e1981 */ /* 0x000f26000c1e1900 */
[----:B---3--:R-:W-:Y:S01]  /*0810*/  @!P0 IMAD.WIDE.U32 R4, R15, 0x4, R4 ;  /* 0x000000040f048825 */ /* 0x008fe200078e0004 */
[----:B------:R-:W2:Y:S04]  /*0820*/  @P1 LDG.E R2, desc[UR4][R2.64+0x4] ;  /* 0x0000040402021981 */ /* 0x000ea8000c1e1900 */
[----:B------:R-:W2:Y:S01]  /*0830*/  @P1 LDG.E R12, desc[UR4][R12.64] ;  /* 0x000000040c0c1981 */ /* 0x000ea2000c1e1900 */
[----:B0-----:R-:W-:-:S03]  /*0840*/  @!P0 IMAD.WIDE R6, R21, 0x4, R6 ;  /* 0x0000000415068825 */ /* 0x001fc600078e0206 */
[----:B------:R-:W3:Y:S04]  /*0850*/  @!P0 LDG.E R5, desc[UR4][R4.64] ;  /* 0x0000000404058981 */ /* 0x000ee8000c1e1900 */
[----:B------:R-:W3:Y:S01]  /*0860*/  @!P0 LDG.E R6, desc[UR4][R6.64] ;  /* 0x0000000406068981 */ /* 0x000ee2000c1e1900 */
[----:B----4-:R-:W-:-:S04]  /*0870*/  @P1 IMAD R11, R11, R14, R24 ;  /* 0x0000000e0b0b1224 */ /* 0x010fc800078e0218 */
[----:B--2---:R-:W-:-:S04]  /*0880*/  @P1 IMAD R24, R2, R12, R11 ;  /* 0x0000000c02181224 */ /* 0x004fc800078e020b */
[----:B---3--:R-:W-:-:S07]  /*0890*/  @!P0 IMAD R24, R5, R6, R24 ;  /* 0x0000000605188224 */ /* 0x008fce00078e0218 */
.L_x_0:
[----:B------:R-:W0:Y:S01]  /*08a0*/  LDC.64 R2, c[0x0][0x390] ;  /* 0x0000e400ff027b82 */ /* 0x000e220000000a00 */
[----:B------:R-:W-:-:S04]  /*08b0*/  IMAD R17, R16, R17, R0 ;  /* 0x0000001110117224 */ /* 0x000fc800078e0200 */
[----:B0-----:R-:W-:-:S05]  /*08c0*/  IMAD.WIDE R2, R17, 0x4, R2 ;  /* 0x0000000411027825 */ /* 0x001fca00078e0202 */
[----:B------:R-:W-:Y:S01]  /*08d0*/  STG.E desc[UR4][R2.64], R24 ;  /* 0x0000001802007986 */ /* 0x000fe2000c101904 */
[----:B------:R-:W-:Y:S05]  /*08e0*/  EXIT ;  /* 0x000000000000794d */ /* 0x000fea0003800000 */
.L_x_4:
[----:B------:R-:W-:-:S00]  /*08f0*/  BRA `(.L_x_4) ;  /* 0xfffffffc00fc7947 */ /* 0x000fc0000383ffff */
[----:B------:R-:W-:-:S00]  /*0900*/  NOP ;  /* 0x0000000000007918 */ /* 0x000fc00000000000 */
[----:B------:R-:W-:-:S00]  /*0910*/  NOP ;  /* 0x0000000000007918 */ /* 0x000fc00000000000 */
[----:B------:R-:W-:-:S00]  /*0920*/  NOP ;  /* 0x0000000000007918 */ /* 0x000fc00000000000 */
[----:B------:R-:W-:-:S00]  /*0930*/  NOP ;  /* 0x0000000000007918 */ /* 0x000fc00000000000 */
[----:B------:R-:W-:-:S00]  /*0940*/  NOP ;  /* 0x0000000000007918 */ /* 0x000fc00000000000 */
[----:B------:R-:W-:-:S00]  /*0950*/  NOP ;  /* 0x0000000000007918 */ /* 0x000fc00000000000 */
[----:B------:R-:W-:-:S00]  /*0960*/  NOP ;  /* 0x0000000000007918 */ /* 0x000fc00000000000 */
[----:B------:R-:W-:-:S00]  /*0970*/  NOP ;  /* 0x0000000000007918 */ /* 0x000fc00000000000 */
.L_x_5:


//--------------------- .nv.shared.reserved.0     --------------------------
	.section	.nv.shared.reserved.0,"aw",@nobits
	.weak		__nv_reservedSMEM_offset_0_alias
	.size		__nv_reservedSMEM_offset_0_alias, 0, 64
	.other		__nv_reservedSMEM_offset_0_alias,@"STO_CUDA_RESERVED_SHARED STV_DEFAULT"
__nv_reservedSMEM_offset_0_alias:
	.zero		0
	.zero		64


//--------------------- .nv.constant0._Z21matrix_multiplicationPiS_S_iiii --------------------------
	.section	.nv.constant0._Z21matrix_multiplicationPiS_S_iiii,"a",@progbits
	.sectionflags	@""
	.align	4
.nv.constant0._Z21matrix_multiplicationPiS_S_iiii:
	.zero		936


//--------------------- SYMBOLS --------------------------

	.type		.nv.reservedSmem.offset0,@object
	.size		.nv.reservedSmem.offset0,0x4
